	.headerflags	@"EF_CUDA_TEXMODE_UNIFIED EF_CUDA_64BIT_ADDRESS EF_CUDA_ACCELERATORS EF_CUDA_SM90 EF_CUDA_VIRTUAL_SM(EF_CUDA_SM90)"
	.elftype	@"ET_EXEC"


//--------------------- .nv.info                  --------------------------
	.section	.nv.info,"",@"SHT_CUDA_INFO"
	.align	4


	//----- nvinfo : EIATTR_REGCOUNT
	.align		4
        /*0000*/ 	.byte	0x04, 0x2f
        /*0002*/ 	.short	(.L_2 - .L_1)
	.align		4
.L_1:
        /*0004*/ 	.word	index@(triton_poi_fused_leaky_relu_native_group_norm_3)
        /*0008*/ 	.word	0x00000020


	//----- nvinfo : EIATTR_MIN_STACK_SIZE
	.align		4
.L_2:
        /*000c*/ 	.byte	0x04, 0x12
        /*000e*/ 	.short	(.L_4 - .L_3)
	.align		4
.L_3:
        /*0010*/ 	.word	index@(triton_poi_fused_leaky_relu_native_group_norm_3)
        /*0014*/ 	.word	0x00000000


	//----- nvinfo : EIATTR_FRAME_SIZE
	.align		4
.L_4:
        /*0018*/ 	.byte	0x04, 0x11
        /*001a*/ 	.short	(.L_6 - .L_5)
	.align		4
.L_5:
        /*001c*/ 	.word	index@(triton_poi_fused_leaky_relu_native_group_norm_3)
        /*0020*/ 	.word	0x00000000


	//----- nvinfo : EIATTR_MIN_STACK_SIZE
	.align		4
.L_6:
        /*0024*/ 	.byte	0x04, 0x12
        /*0026*/ 	.short	(.L_8 - .L_7)
	.align		4
.L_7:
        /*0028*/ 	.word	index@(triton_poi_fused_leaky_relu_native_group_norm_3)
        /*002c*/ 	.word	0x00000000
.L_8:


//--------------------- .nv.info.triton_poi_fused_leaky_relu_native_group_norm_3 --------------------------
	.section	.nv.info.triton_poi_fused_leaky_relu_native_group_norm_3,"",@"SHT_CUDA_INFO"
	.sectionflags	@""
	.align	4


	//----- nvinfo : EIATTR_CUDA_API_VERSION
	.align		4
        /*0000*/ 	.byte	0x04, 0x37
        /*0002*/ 	.short	(.L_10 - .L_9)
.L_9:
        /*0004*/ 	.word	0x0000007c


	//----- nvinfo : EIATTR_KPARAM_INFO
	.align		4
.L_10:
        /*0008*/ 	.byte	0x04, 0x17
        /*000a*/ 	.short	(.L_12 - .L_11)
.L_11:
        /*000c*/ 	.word	0x00000000
        /*0010*/ 	.short	0x0006
        /*0012*/ 	.short	0x0030
        /*0014*/ 	.byte	0x00, 0xf0, 0x11, 0x00


	//----- nvinfo : EIATTR_KPARAM_INFO
	.align		4
.L_12:
        /*0018*/ 	.byte	0x04, 0x17
        /*001a*/ 	.short	(.L_14 - .L_13)
.L_13:
        /*001c*/ 	.word	0x00000000
        /*0020*/ 	.short	0x0005
        /*0022*/ 	.short	0x0028
        /*0024*/ 	.byte	0x00, 0xf4, 0x21, 0x00


	//----- nvinfo : EIATTR_KPARAM_INFO
	.align		4
.L_14:
        /*0028*/ 	.byte	0x04, 0x17
        /*002a*/ 	.short	(.L_16 - .L_15)
.L_15:
        /*002c*/ 	.word	0x00000000
        /*0030*/ 	.short	0x0004
        /*0032*/ 	.short	0x0020
        /*0034*/ 	.byte	0x00, 0xf4, 0x21, 0x00


	//----- nvinfo : EIATTR_KPARAM_INFO
	.align		4
.L_16:
        /*0038*/ 	.byte	0x04, 0x17
        /*003a*/ 	.short	(.L_18 - .L_17)
.L_17:
        /*003c*/ 	.word	0x00000000
        /*0040*/ 	.short	0x0003
        /*0042*/ 	.short	0x0018
        /*0044*/ 	.byte	0x00, 0xf4, 0x21, 0x00


	//----- nvinfo : EIATTR_KPARAM_INFO
	.align		4
.L_18:
        /*0048*/ 	.byte	0x04, 0x17
        /*004a*/ 	.short	(.L_20 - .L_19)
.L_19:
        /*004c*/ 	.word	0x00000000
        /*0050*/ 	.short	0x0002
        /*0052*/ 	.short	0x0010
        /*0054*/ 	.byte	0x00, 0xf4, 0x21, 0x00


	//----- nvinfo : EIATTR_KPARAM_INFO
	.align		4
.L_20:
        /*0058*/ 	.byte	0x04, 0x17
        /*005a*/ 	.short	(.L_22 - .L_21)
.L_21:
        /*005c*/ 	.word	0x00000000
        /*0060*/ 	.short	0x0001
        /*0062*/ 	.short	0x0008
        /*0064*/ 	.byte	0x00, 0xf4, 0x21, 0x00


	//----- nvinfo : EIATTR_KPARAM_INFO
	.align		4
.L_22:
        /*0068*/ 	.byte	0x04, 0x17
        /*006a*/ 	.short	(.L_24 - .L_23)
.L_23:
        /*006c*/ 	.word	0x00000000
        /*0070*/ 	.short	0x0000
        /*0072*/ 	.short	0x0000
        /*0074*/ 	.byte	0x00, 0xf4, 0x21, 0x00


	//----- nvinfo : EIATTR_SPARSE_MMA_MASK
	.align		4
.L_24:
        /*0078*/ 	.byte	0x03, 0x50
        /*007a*/ 	.short	0x0000


	//----- nvinfo : EIATTR_MAXREG_COUNT
	.align		4
        /*007c*/ 	.byte	0x03, 0x1b
        /*007e*/ 	.short	0x00ff


	//----- nvinfo : EIATTR_EXIT_INSTR_OFFSETS
	.align		4
        /*0080*/ 	.byte	0x04, 0x1c
        /*0082*/ 	.short	(.L_26 - .L_25)


	//   ....[0]....
.L_25:
        /*0084*/ 	.word	0x00000610


	//----- nvinfo : EIATTR_REQNTID
	.align		4
.L_26:
        /*0088*/ 	.byte	0x04, 0x10
        /*008a*/ 	.short	(.L_28 - .L_27)
.L_27:
        /*008c*/ 	.word	0x00000080
        /*0090*/ 	.word	0x00000001
        /*0094*/ 	.word	0x00000001


	//----- nvinfo : EIATTR_CBANK_PARAM_SIZE
	.align		4
.L_28:
        /*0098*/ 	.byte	0x03, 0x19
        /*009a*/ 	.short	0x0034


	//----- nvinfo : EIATTR_PARAM_CBANK
	.align		4
        /*009c*/ 	.byte	0x04, 0x0a
        /*009e*/ 	.short	(.L_30 - .L_29)
	.align		4
.L_29:
        /*00a0*/ 	.word	index@(.nv.constant0.triton_poi_fused_leaky_relu_native_group_norm_3)
        /*00a4*/ 	.short	0x0210
        /*00a6*/ 	.short	0x0034


	//----- nvinfo : EIATTR_SW_WAR
	.align		4
.L_30:
        /*00a8*/ 	.byte	0x04, 0x36
        /*00aa*/ 	.short	(.L_32 - .L_31)
.L_31:
        /*00ac*/ 	.word	0x00000008
.L_32:


//--------------------- .nv.callgraph             --------------------------
	.section	.nv.callgraph,"",@"SHT_CUDA_CALLGRAPH"
	.align	4
	.sectionentsize	8
	.align		4
        /*0000*/ 	.word	0x00000000
	.align		4
        /*0004*/ 	.word	0xffffffff
	.align		4
        /*0008*/ 	.word	0x00000000
	.align		4
        /*000c*/ 	.word	0xfffffffe
	.align		4
        /*0010*/ 	.word	0x00000000
	.align		4
        /*0014*/ 	.word	0xfffffffd
	.align		4
        /*0018*/ 	.word	0x00000000
	.align		4
        /*001c*/ 	.word	0xfffffffc


//--------------------- .nv.constant4             --------------------------
	.section	.nv.constant4,"a",@progbits
	.align	8
	.align		8
.nv.constant4:
        /*0000*/ 	.dword	_$_str


//--------------------- .text.triton_poi_fused_leaky_relu_native_group_norm_3 --------------------------
	.section	.text.triton_poi_fused_leaky_relu_native_group_norm_3,"ax",@progbits
	.align	128
        .global         triton_poi_fused_leaky_relu_native_group_norm_3
        .type           triton_poi_fused_leaky_relu_native_group_norm_3,@function
        .size           triton_poi_fused_leaky_relu_native_group_norm_3,(.L_x_1 - triton_poi_fused_leaky_relu_native_group_norm_3)
        .other          triton_poi_fused_leaky_relu_native_group_norm_3,@"STO_CUDA_ENTRY STV_DEFAULT"
triton_poi_fused_leaky_relu_native_group_norm_3:
.text.triton_poi_fused_leaky_relu_native_group_norm_3:
[----:B------:R-:W-:Y:S01]  /*0000*/  LDC R1, c[0x0][0x28] ;  /* 0x00000a00ff017b82 */ /* 0x000fe20000000800 */
[----:B------:R-:W1:Y:S07]  /*0010*/  S2R R0, SR_TID.X ;  /* 0x0000000000007919 */ /* 0x000e6e0000002100 */
[----:B------:R-:W2:Y:S01]  /*0020*/  LDC.64 R6, c[0x0][0x228] ;  /* 0x00008a00ff067b82 */ /* 0x000ea20000000a00 */
[----:B------:R-:W-:Y:S01]  /*0030*/  ULDC.64 UR4, c[0x0][0x208] ;  /* 0x0000820000047ab9 */ /* 0x000fe20000000a00 */
[----:B------:R-:W3:Y:S06]  /*0040*/  S2R R3, SR_CTAID.X ;  /* 0x0000000000037919 */ /* 0x000eec0000002500 */
[----:B------:R-:W4:Y:S08]  /*0050*/  LDC.64 R4, c[0x0][0x220] ;  /* 0x00008800ff047b82 */ /* 0x000f300000000a00 */
[----:B------:R-:W5:Y:S08]  /*0060*/  LDC.64 R18, c[0x0][0x218] ;  /* 0x00008600ff127b82 */ /* 0x000f700000000a00 */
[----:B------:R-:W5:Y:S01]  /*0070*/  LDC.64 R12, c[0x0][0x230] ;  /* 0x00008c00ff0c7b82 */ /* 0x000f620000000a00 */
[----:B-1----:R-:W-:-:S02]  /*0080*/  SHF.L.U32 R0, R0, 0x2, RZ ;  /* 0x0000000200007819 */ /* 0x002fc400000006ff */
[----:B---3--:R-:W-:Y:S02]  /*0090*/  SHF.R.S32.HI R15, RZ, 0x15, R3 ;  /* 0x00000015ff0f7819 */ /* 0x008fe40000011403 */
[----:B------:R-:W-:Y:S02]  /*00a0*/  LOP3.LUT R0, R0, 0x1fc, RZ, 0xc0, !PT ;  /* 0x000001fc00007812 */ /* 0x000fe400078ec0ff */
[----:B------:R-:W-:Y:S02]  /*00b0*/  SGXT R15, R15, 0x1 ;  /* 0x000000010f0f781a */ /* 0x000fe40000000200 */
[----:B------:R-:W-:-:S04]  /*00c0*/  LEA R0, R3, R0, 0xa ;  /* 0x0000000003007211 */ /* 0x000fc800078e50ff */
[C---:B------:R-:W-:Y:S02]  /*00d0*/  LEA.HI R2, R15.reuse, R0, RZ, 0xa ;  /* 0x000000000f027211 */ /* 0x040fe400078f50ff */
[----:B------:R-:W-:Y:S02]  /*00e0*/  IADD3 R9, R0, 0x200, RZ ;  /* 0x0000020000097810 */ /* 0x000fe40007ffe0ff */
[----:B------:R-:W-:Y:S02]  /*00f0*/  SHF.R.S32.HI R21, RZ, 0xa, R2 ;  /* 0x0000000aff157819 */ /* 0x000fe40000011402 */
[----:B------:R-:W-:-:S03]  /*0100*/  LEA.HI R2, R15, R9, RZ, 0xa ;  /* 0x000000090f027211 */ /* 0x000fc600078f50ff */
[----:B--2---:R-:W-:Y:S01]  /*0110*/  IMAD.WIDE R16, R21, 0x4, R6 ;  /* 0x0000000415107825 */ /* 0x004fe200078e0206 */
[----:B------:R-:W-:Y:S02]  /*0120*/  SHF.R.S32.HI R25, RZ, 0xa, R2 ;  /* 0x0000000aff197819 */ /* 0x000fe40000011402 */
[----:B------:R-:W1:Y:S01]  /*0130*/  LDC.64 R2, c[0x0][0x238] ;  /* 0x00008e00ff027b82 */ /* 0x000e620000000a00 */
[----:B------:R-:W-:Y:S01]  /*0140*/  LEA.HI R8, R15, R0, RZ, 0x8 ;  /* 0x000000000f087211 */ /* 0x000fe200078f40ff */
[----:B------:R-:W2:Y:S01]  /*0150*/  LDG.E.EL R14, desc[UR4][R16.64] ;  /* 0x00000004100e7981 */ /* 0x000ea2000c2e1900 */
[----:B------:R-:W-:Y:S01]  /*0160*/  IMAD.WIDE R10, R25, 0x4, R6 ;  /* 0x00000004190a7825 */ /* 0x000fe200078e0206 */
[----:B------:R-:W-:Y:S02]  /*0170*/  LEA.HI R26, R15, R9, RZ, 0x8 ;  /* 0x000000090f1a7211 */ /* 0x000fe400078f40ff */
[----:B------:R-:W-:Y:S01]  /*0180*/  SHF.R.S32.HI R8, RZ, 0x8, R8 ;  /* 0x00000008ff087819 */ /* 0x000fe20000011408 */
[----:B----4-:R-:W-:Y:S01]  /*0190*/  IMAD.WIDE R20, R21, 0x4, R4 ;  /* 0x0000000415147825 */ /* 0x010fe200078e0204 */
[----:B------:R-:W3:Y:S02]  /*01a0*/  LDG.E.EL R15, desc[UR4][R10.64] ;  /* 0x000000040a0f7981 */ /* 0x000ee4000c2e1900 */
[----:B------:R-:W-:Y:S01]  /*01b0*/  LEA.HI R6, R8, R8, RZ, 0x7 ;  /* 0x0000000808067211 */ /* 0x000fe200078f38ff */
[----:B-----5:R-:W-:Y:S01]  /*01c0*/  IMAD.WIDE R18, R0, 0x4, R18 ;  /* 0x0000000400127825 */ /* 0x020fe200078e0212 */
[----:B------:R-:W-:Y:S01]  /*01d0*/  SHF.R.S32.HI R26, RZ, 0x8, R26 ;  /* 0x00000008ff1a7819 */ /* 0x000fe2000001141a */
[----:B------:R1:W4:Y:S01]  /*01e0*/  LDG.E.EL R16, desc[UR4][R20.64] ;  /* 0x0000000414107981 */ /* 0x000322000c2e1900 */
[----:B------:R-:W-:Y:S01]  /*01f0*/  LOP3.LUT R9, R6, 0xffffff80, RZ, 0xc0, !PT ;  /* 0xffffff8006097812 */ /* 0x000fe200078ec0ff */
[----:B------:R-:W-:Y:S01]  /*0200*/  IMAD.WIDE R24, R25, 0x4, R4 ;  /* 0x0000000419187825 */ /* 0x000fe200078e0204 */
[----:B------:R-:W-:Y:S01]  /*0210*/  LEA.HI R22, R26, R26, RZ, 0x7 ;  /* 0x0000001a1a167211 */ /* 0x000fe200078f38ff */
[----:B------:R-:W4:Y:S01]  /*0220*/  LDG.E.128 R4, desc[UR4][R18.64] ;  /* 0x0000000412047981 */ /* 0x000f22000c1e1d00 */
[----:B------:R-:W-:-:S02]  /*0230*/  IADD3 R27, R8, -R9, RZ ;  /* 0x80000009081b7210 */ /* 0x000fc40007ffe0ff */
[----:B------:R-:W-:Y:S01]  /*0240*/  LOP3.LUT R29, R22, 0xffffff80, RZ, 0xc0, !PT ;  /* 0xffffff80161d7812 */ /* 0x000fe200078ec0ff */
[----:B------:R-:W5:Y:S02]  /*0250*/  LDG.E.EL R17, desc[UR4][R24.64] ;  /* 0x0000000418117981 */ /* 0x000f64000c2e1900 */
[C---:B0-----:R-:W-:Y:S02]  /*0260*/  IMAD.WIDE R22, R27.reuse, 0x4, R12 ;  /* 0x000000041b167825 */ /* 0x041fe400078e020c */
[----:B------:R0:W5:Y:S01]  /*0270*/  LDG.E.128 R8, desc[UR4][R18.64+0x800] ;  /* 0x0008000412087981 */ /* 0x000162000c1e1d00 */
[----:B------:R-:W-:Y:S01]  /*0280*/  IADD3 R29, R26, -R29, RZ ;  /* 0x8000001d1a1d7210 */ /* 0x000fe20007ffe0ff */
[----:B-1----:R-:W-:Y:S02]  /*0290*/  IMAD.WIDE R20, R27, 0x4, R2 ;  /* 0x000000041b147825 */ /* 0x002fe400078e0202 */
[----:B------:R-:W5:Y:S04]  /*02a0*/  LDG.E.EL R22, desc[UR4][R22.64] ;  /* 0x0000000416167981 */ /* 0x000f68000c2e1900 */
[----:B------:R-:W5:Y:S01]  /*02b0*/  LDG.E.EL R21, desc[UR4][R20.64] ;  /* 0x0000000414157981 */ /* 0x000f62000c2e1900 */
[----:B------:R-:W-:-:S04]  /*02c0*/  IMAD.WIDE R12, R29, 0x4, R12 ;  /* 0x000000041d0c7825 */ /* 0x000fc800078e020c */
[----:B------:R-:W-:Y:S02]  /*02d0*/  IMAD.WIDE R26, R29, 0x4, R2 ;  /* 0x000000041d1a7825 */ /* 0x000fe400078e0202 */
[----:B------:R1:W5:Y:S04]  /*02e0*/  LDG.E.EL R2, desc[UR4][R12.64] ;  /* 0x000000040c027981 */ /* 0x000368000c2e1900 */
[----:B------:R-:W5:Y:S01]  /*02f0*/  LDG.E.EL R3, desc[UR4][R26.64] ;  /* 0x000000041a037981 */ /* 0x000f62000c2e1900 */
[----:B0-----:R-:W-:Y:S01]  /*0300*/  HFMA2.MMA R19, -RZ, RZ, 0.8125, 0 ;  /* 0x3a800000ff137435 */ /* 0x001fe200000001ff */
[----:B-1----:R-:W0:Y:S02]  /*0310*/  LDC.64 R12, c[0x0][0x210] ;  /* 0x00008400ff0c7b82 */ /* 0x002e240000000a00 */
[----:B0-----:R-:W-:-:S07]  /*0320*/  IMAD.WIDE R12, R0, 0x4, R12 ;  /* 0x00000004000c7825 */ /* 0x001fce00078e020c */
[----:B--2---:R-:W-:-:S06]  /*0330*/  FFMA R18, R14, R19, 9.9999997473787516356e-06 ;  /* 0x3727c5ac0e127423 */ /* 0x004fcc0000000013 */
[----:B------:R-:W0:Y:S01]  /*0340*/  MUFU.RSQ R18, R18 ;  /* 0x0000001200127308 */ /* 0x000e220000001400 */
[----:B---3--:R-:W-:-:S07]  /*0350*/  FFMA R14, R15, R19, 9.9999997473787516356e-06 ;  /* 0x3727c5ac0f0e7423 */ /* 0x008fce0000000013 */
[----:B------:R-:W1:Y:S01]  /*0360*/  MUFU.RSQ R14, R14 ;  /* 0x0000000e000e7308 */ /* 0x000e620000001400 */
[--C-:B----4-:R-:W-:Y:S01]  /*0370*/  FADD R19, R7, -R16.reuse ;  /* 0x8000001007137221 */ /* 0x110fe20000000000 */
[--C-:B------:R-:W-:Y:S01]  /*0380*/  FADD R7, R5, -R16.reuse ;  /* 0x8000001005077221 */ /* 0x100fe20000000000 */
[--C-:B------:R-:W-:Y:S01]  /*0390*/  FADD R5, R4, -R16.reuse ;  /* 0x8000001004057221 */ /* 0x100fe20000000000 */
[----:B------:R-:W-:Y:S01]  /*03a0*/  FADD R15, R6, -R16 ;  /* 0x80000010060f7221 */ /* 0x000fe20000000000 */
[C---:B0-----:R-:W-:Y:S01]  /*03b0*/  FMUL R19, R18.reuse, R19 ;  /* 0x0000001312137220 */ /* 0x041fe20000400000 */
[C---:B------:R-:W-:Y:S01]  /*03c0*/  FMUL R20, R18.reuse, R7 ;  /* 0x0000000712147220 */ /* 0x040fe20000400000 */
[----:B------:R-:W-:Y:S01]  /*03d0*/  FMUL R4, R18, R5 ;  /* 0x0000000512047220 */ /* 0x000fe20000400000 */
[--C-:B-----5:R-:W-:Y:S01]  /*03e0*/  FADD R5, R8, -R17.reuse ;  /* 0x8000001108057221 */ /* 0x120fe20000000000 */
[--C-:B------:R-:W-:Y:S01]  /*03f0*/  FADD R11, R11, -R17.reuse ;  /* 0x800000110b0b7221 */ /* 0x100fe20000000000 */
[--C-:B------:R-:W-:Y:S01]  /*0400*/  FADD R9, R9, -R17.reuse ;  /* 0x8000001109097221 */ /* 0x100fe20000000000 */
[----:B------:R-:W-:Y:S01]  /*0410*/  FADD R17, R10, -R17 ;  /* 0x800000110a117221 */ /* 0x000fe20000000000 */
[----:B------:R-:W-:Y:S01]  /*0420*/  FMUL R6, R18, R15 ;  /* 0x0000000f12067220 */ /* 0x000fe20000400000 */
[C---:B-1----:R-:W-:Y:S01]  /*0430*/  FMUL R10, R14.reuse, R11 ;  /* 0x0000000b0e0a7220 */ /* 0x042fe20000400000 */
[----:B------:R-:W-:Y:S01]  /*0440*/  FMUL R18, R14, R9 ;  /* 0x000000090e127220 */ /* 0x000fe20000400000 */
[--C-:B------:R-:W-:Y:S01]  /*0450*/  FFMA R7, R22, R19, R21.reuse ;  /* 0x0000001316077223 */ /* 0x100fe20000000015 */
[C---:B------:R-:W-:Y:S01]  /*0460*/  FMUL R16, R14.reuse, R17 ;  /* 0x000000110e107220 */ /* 0x040fe20000400000 */
[----:B------:R-:W-:Y:S01]  /*0470*/  FMUL R8, R14, R5 ;  /* 0x000000050e087220 */ /* 0x000fe20000400000 */
[C-C-:B------:R-:W-:Y:S01]  /*0480*/  FFMA R4, R22.reuse, R4, R21.reuse ;  /* 0x0000000416047223 */ /* 0x140fe20000000015 */
[C-C-:B------:R-:W-:Y:S01]  /*0490*/  FFMA R5, R22.reuse, R20, R21.reuse ;  /* 0x0000001416057223 */ /* 0x140fe20000000015 */
[----:B------:R-:W-:Y:S01]  /*04a0*/  FSETP.GT.AND P6, PT, R7, RZ, PT ;  /* 0x000000ff0700720b */ /* 0x000fe20003fc4000 */
[----:B------:R-:W-:-:S02]  /*04b0*/  FFMA R6, R22, R6, R21 ;  /* 0x0000000616067223 */ /* 0x000fc40000000015 */
[----:B------:R-:W-:Y:S02]  /*04c0*/  FSETP.GT.AND P2, PT, R4, RZ, PT ;  /* 0x000000ff0400720b */ /* 0x000fe40003f44000 */
[----:B------:R-:W-:Y:S01]  /*04d0*/  FSETP.GT.AND P1, PT, R5, RZ, PT ;  /* 0x000000ff0500720b */ /* 0x000fe20003f24000 */
[C-C-:B------:R-:W-:Y:S01]  /*04e0*/  FFMA R11, R2.reuse, R10, R3.reuse ;  /* 0x0000000a020b7223 */ /* 0x140fe20000000003 */
[C-C-:B------:R-:W-:Y:S01]  /*04f0*/  FFMA R8, R2.reuse, R8, R3.reuse ;  /* 0x0000000802087223 */ /* 0x140fe20000000003 */
[C-C-:B------:R-:W-:Y:S01]  /*0500*/  FFMA R9, R2.reuse, R18, R3.reuse ;  /* 0x0000001202097223 */ /* 0x140fe20000000003 */
[----:B------:R-:W-:Y:S01]  /*0510*/  FFMA R10, R2, R16, R3 ;  /* 0x00000010020a7223 */ /* 0x000fe20000000003 */
[----:B------:R-:W-:Y:S02]  /*0520*/  FSETP.GT.AND P0, PT, R6, RZ, PT ;  /* 0x000000ff0600720b */ /* 0x000fe40003f04000 */
[----:B------:R-:W-:Y:S01]  /*0530*/  FSETP.GT.AND P3, PT, R11, RZ, PT ;  /* 0x000000ff0b00720b */ /* 0x000fe20003f64000 */
[----:B------:R-:W-:Y:S01]  /*0540*/  @!P6 FMUL R7, R7, 0.20000000298023223877 ;  /* 0x3e4ccccd0707e820 */ /* 0x000fe20000400000 */
[----:B------:R-:W-:-:S02]  /*0550*/  FSETP.GT.AND P4, PT, R10, RZ, PT ;  /* 0x000000ff0a00720b */ /* 0x000fc40003f84000 */
[----:B------:R-:W-:Y:S01]  /*0560*/  FSETP.GT.AND P5, PT, R9, RZ, PT ;  /* 0x000000ff0900720b */ /* 0x000fe20003fa4000 */
[----:B------:R-:W-:Y:S01]  /*0570*/  @!P2 FMUL R4, R4, 0.20000000298023223877 ;  /* 0x3e4ccccd0404a820 */ /* 0x000fe20000400000 */
[----:B------:R-:W-:Y:S01]  /*0580*/  FSETP.GT.AND P6, PT, R8, RZ, PT ;  /* 0x000000ff0800720b */ /* 0x000fe20003fc4000 */
[----:B------:R-:W-:-:S04]  /*0590*/  @!P1 FMUL R5, R5, 0.20000000298023223877 ;  /* 0x3e4ccccd05059820 */ /* 0x000fc80000400000 */
[----:B------:R-:W-:Y:S02]  /*05a0*/  @!P0 FMUL R6, R6, 0.20000000298023223877 ;  /* 0x3e4ccccd06068820 */ /* 0x000fe40000400000 */
[----:B------:R-:W-:Y:S02]  /*05b0*/  @!P3 FMUL R11, R11, 0.20000000298023223877 ;  /* 0x3e4ccccd0b0bb820 */ /* 0x000fe40000400000 */
[----:B------:R-:W-:Y:S01]  /*05c0*/  @!P4 FMUL R10, R10, 0.20000000298023223877 ;  /* 0x3e4ccccd0a0ac820 */ /* 0x000fe20000400000 */
[----:B------:R-:W-:Y:S01]  /*05d0*/  STG.E.128 desc[UR4][R12.64], R4 ;  /* 0x000000040c007986 */ /* 0x000fe2000c101d04 */
[----:B------:R-:W-:Y:S02]  /*05e0*/  @!P5 FMUL R9, R9, 0.20000000298023223877 ;  /* 0x3e4ccccd0909d820 */ /* 0x000fe40000400000 */
[----:B------:R-:W-:-:S05]  /*05f0*/  @!P6 FMUL R8, R8, 0.20000000298023223877 ;  /* 0x3e4ccccd0808e820 */ /* 0x000fca0000400000 */
[----:B------:R-:W-:Y:S01]  /*0600*/  STG.E.128 desc[UR4][R12.64+0x800], R8 ;  /* 0x000800080c007986 */ /* 0x000fe2000c101d04 */
[----:B------:R-:W-:Y:S05]  /*0610*/  EXIT ;  /* 0x000000000000794d */ /* 0x000fea0003800000 */
.L_x_0:
[----:B------:R-:W-:-:S00]  /*0620*/  BRA `(.L_x_0) ;  /* 0xfffffffc00fc7947 */ /* 0x000fc0000383ffff */
[----:B------:R-:W-:-:S00]  /*0630*/  NOP ;  /* 0x0000000000007918 */ /* 0x000fc00000000000 */
        /* <DEDUP_REMOVED lines=12> */
.L_x_1:


//--------------------- .nv.global.init           --------------------------
	.section	.nv.global.init,"aw",@progbits
.nv.global.init:
	.type		_$_str,@object
	.size		_$_str,(.L_0 - _$_str)
_$_str:
        /*0000*/ 	.byte	0x5f, 0x5f, 0x43, 0x55, 0x44, 0x41, 0x5f, 0x46, 0x54, 0x5a, 0x00
.L_0:


//--------------------- .nv.constant0.triton_poi_fused_leaky_relu_native_group_norm_3 --------------------------
	.section	.nv.constant0.triton_poi_fused_leaky_relu_native_group_norm_3,"a",@progbits
	.sectionflags	@""
	.align	4
.nv.constant0.triton_poi_fused_leaky_relu_native_group_norm_3:
	.zero		580
